//
// Generated by NVIDIA NVVM Compiler
//
// Compiler Build ID: CL-36424714
// Cuda compilation tools, release 13.0, V13.0.88
// Based on NVVM 20.0.0
//

.version 9.0
.target sm_100
.address_size 64

	// .globl	_Z23multiplyMatrices_KernelPiS_S_iii

.visible .entry _Z23multiplyMatrices_KernelPiS_S_iii(
	.param .u64 .ptr .align 1 _Z23multiplyMatrices_KernelPiS_S_iii_param_0,
	.param .u64 .ptr .align 1 _Z23multiplyMatrices_KernelPiS_S_iii_param_1,
	.param .u64 .ptr .align 1 _Z23multiplyMatrices_KernelPiS_S_iii_param_2,
	.param .u32 _Z23multiplyMatrices_KernelPiS_S_iii_param_3,
	.param .u32 _Z23multiplyMatrices_KernelPiS_S_iii_param_4,
	.param .u32 _Z23multiplyMatrices_KernelPiS_S_iii_param_5
)
{
	.reg .pred 	%p<13>;
	.reg .b32 	%r<107>;
	.reg .b64 	%rd<53>;

	ld.param.u64 	%rd7, [_Z23multiplyMatrices_KernelPiS_S_iii_param_0];
	ld.param.u64 	%rd8, [_Z23multiplyMatrices_KernelPiS_S_iii_param_1];
	ld.param.u64 	%rd6, [_Z23multiplyMatrices_KernelPiS_S_iii_param_2];
	ld.param.u32 	%r32, [_Z23multiplyMatrices_KernelPiS_S_iii_param_3];
	ld.param.u32 	%r30, [_Z23multiplyMatrices_KernelPiS_S_iii_param_4];
	ld.param.u32 	%r31, [_Z23multiplyMatrices_KernelPiS_S_iii_param_5];
	cvta.to.global.u64 	%rd1, %rd8;
	cvta.to.global.u64 	%rd2, %rd7;
	mov.u32 	%r33, %ntid.y;
	mov.u32 	%r34, %ctaid.y;
	mov.u32 	%r35, %tid.y;
	mad.lo.s32 	%r1, %r33, %r34, %r35;
	mov.u32 	%r36, %ntid.x;
	mov.u32 	%r37, %ctaid.x;
	mov.u32 	%r38, %tid.x;
	mad.lo.s32 	%r2, %r36, %r37, %r38;
	setp.ge.s32 	%p1, %r1, %r32;
	setp.ge.s32 	%p2, %r2, %r31;
	or.pred  	%p3, %p1, %p2;
	@%p3 bra 	$L__BB0_14;
	setp.lt.s32 	%p4, %r30, 1;
	mov.b32 	%r106, 0;
	@%p4 bra 	$L__BB0_13;
	mul.lo.s32 	%r3, %r30, %r1;
	and.b32  	%r4, %r30, 7;
	setp.lt.u32 	%p5, %r30, 8;
	mov.b32 	%r101, 0;
	mov.u32 	%r106, %r101;
	@%p5 bra 	$L__BB0_5;
	and.b32  	%r101, %r30, 2147483640;
	neg.s32 	%r95, %r101;
	shl.b32 	%r7, %r31, 3;
	mul.wide.u32 	%rd9, %r3, 4;
	add.s64 	%rd10, %rd9, %rd2;
	add.s64 	%rd52, %rd10, 16;
	mov.b32 	%r106, 0;
	mul.wide.s32 	%rd13, %r31, 4;
	mov.u32 	%r94, %r2;
$L__BB0_4:
	.pragma "nounroll";
	ld.global.u32 	%r43, [%rd52+-16];
	mul.wide.s32 	%rd11, %r94, 4;
	add.s64 	%rd12, %rd1, %rd11;
	ld.global.u32 	%r44, [%rd12];
	mad.lo.s32 	%r45, %r44, %r43, %r106;
	ld.global.u32 	%r46, [%rd52+-12];
	add.s64 	%rd14, %rd12, %rd13;
	ld.global.u32 	%r47, [%rd14];
	mad.lo.s32 	%r48, %r47, %r46, %r45;
	ld.global.u32 	%r49, [%rd52+-8];
	add.s64 	%rd15, %rd14, %rd13;
	ld.global.u32 	%r50, [%rd15];
	mad.lo.s32 	%r51, %r50, %r49, %r48;
	ld.global.u32 	%r52, [%rd52+-4];
	add.s64 	%rd16, %rd15, %rd13;
	ld.global.u32 	%r53, [%rd16];
	mad.lo.s32 	%r54, %r53, %r52, %r51;
	ld.global.u32 	%r55, [%rd52];
	add.s64 	%rd17, %rd16, %rd13;
	ld.global.u32 	%r56, [%rd17];
	mad.lo.s32 	%r57, %r56, %r55, %r54;
	ld.global.u32 	%r58, [%rd52+4];
	add.s64 	%rd18, %rd17, %rd13;
	ld.global.u32 	%r59, [%rd18];
	mad.lo.s32 	%r60, %r59, %r58, %r57;
	ld.global.u32 	%r61, [%rd52+8];
	add.s64 	%rd19, %rd18, %rd13;
	ld.global.u32 	%r62, [%rd19];
	mad.lo.s32 	%r63, %r62, %r61, %r60;
	ld.global.u32 	%r64, [%rd52+12];
	add.s64 	%rd20, %rd19, %rd13;
	ld.global.u32 	%r65, [%rd20];
	mad.lo.s32 	%r106, %r65, %r64, %r63;
	add.s32 	%r95, %r95, 8;
	add.s32 	%r94, %r94, %r7;
	add.s64 	%rd52, %rd52, 32;
	setp.ne.s32 	%p6, %r95, 0;
	@%p6 bra 	$L__BB0_4;
$L__BB0_5:
	setp.eq.s32 	%p7, %r4, 0;
	@%p7 bra 	$L__BB0_13;
	and.b32  	%r17, %r30, 3;
	setp.lt.u32 	%p8, %r4, 4;
	@%p8 bra 	$L__BB0_8;
	add.s32 	%r67, %r101, %r3;
	mul.wide.u32 	%rd21, %r67, 4;
	add.s64 	%rd22, %rd2, %rd21;
	ld.global.u32 	%r68, [%rd22];
	mad.lo.s32 	%r69, %r101, %r31, %r2;
	mul.wide.s32 	%rd23, %r69, 4;
	add.s64 	%rd24, %rd1, %rd23;
	ld.global.u32 	%r70, [%rd24];
	mad.lo.s32 	%r71, %r70, %r68, %r106;
	cvt.u64.u32 	%rd25, %r3;
	cvt.u64.u32 	%rd26, %r101;
	add.s64 	%rd27, %rd26, %rd25;
	shl.b64 	%rd28, %rd27, 2;
	add.s64 	%rd29, %rd2, %rd28;
	ld.global.u32 	%r72, [%rd29+4];
	mul.wide.s32 	%rd30, %r31, 4;
	add.s64 	%rd31, %rd24, %rd30;
	ld.global.u32 	%r73, [%rd31];
	mad.lo.s32 	%r74, %r73, %r72, %r71;
	ld.global.u32 	%r75, [%rd29+8];
	add.s64 	%rd32, %rd31, %rd30;
	ld.global.u32 	%r76, [%rd32];
	mad.lo.s32 	%r77, %r76, %r75, %r74;
	ld.global.u32 	%r78, [%rd29+12];
	add.s64 	%rd33, %rd32, %rd30;
	ld.global.u32 	%r79, [%rd33];
	mad.lo.s32 	%r106, %r79, %r78, %r77;
	add.s32 	%r101, %r101, 4;
$L__BB0_8:
	setp.eq.s32 	%p9, %r17, 0;
	@%p9 bra 	$L__BB0_13;
	setp.eq.s32 	%p10, %r17, 1;
	@%p10 bra 	$L__BB0_11;
	add.s32 	%r81, %r101, %r3;
	mul.wide.u32 	%rd34, %r81, 4;
	add.s64 	%rd35, %rd2, %rd34;
	ld.global.u32 	%r82, [%rd35];
	mad.lo.s32 	%r83, %r101, %r31, %r2;
	mul.wide.s32 	%rd36, %r83, 4;
	add.s64 	%rd37, %rd1, %rd36;
	ld.global.u32 	%r84, [%rd37];
	mad.lo.s32 	%r85, %r84, %r82, %r106;
	cvt.u64.u32 	%rd38, %r3;
	cvt.u64.u32 	%rd39, %r101;
	add.s64 	%rd40, %rd39, %rd38;
	shl.b64 	%rd41, %rd40, 2;
	add.s64 	%rd42, %rd2, %rd41;
	ld.global.u32 	%r86, [%rd42+4];
	mul.wide.s32 	%rd43, %r31, 4;
	add.s64 	%rd44, %rd37, %rd43;
	ld.global.u32 	%r87, [%rd44];
	mad.lo.s32 	%r106, %r87, %r86, %r85;
	add.s32 	%r101, %r101, 2;
$L__BB0_11:
	and.b32  	%r88, %r30, 1;
	setp.eq.b32 	%p11, %r88, 1;
	not.pred 	%p12, %p11;
	@%p12 bra 	$L__BB0_13;
	add.s32 	%r89, %r101, %r3;
	mul.wide.u32 	%rd45, %r89, 4;
	add.s64 	%rd46, %rd2, %rd45;
	ld.global.u32 	%r90, [%rd46];
	mad.lo.s32 	%r91, %r101, %r31, %r2;
	mul.wide.s32 	%rd47, %r91, 4;
	add.s64 	%rd48, %rd1, %rd47;
	ld.global.u32 	%r92, [%rd48];
	mad.lo.s32 	%r106, %r92, %r90, %r106;
$L__BB0_13:
	mad.lo.s32 	%r93, %r31, %r1, %r2;
	cvta.to.global.u64 	%rd49, %rd6;
	mul.wide.s32 	%rd50, %r93, 4;
	add.s64 	%rd51, %rd49, %rd50;
	st.global.u32 	[%rd51], %r106;
$L__BB0_14:
	ret;

}


// ===== COMPILED SASS (sm_100) =====

	.target	sm_100

	.elftype	@"ET_EXEC"


//--------------------- .note.nv.tkinfo           --------------------------
	.section	.note.nv.tkinfo,"",@"SHT_NOTE"
	.sectionflags	@"SHF_NOTE_NV_TKINFO"
	.tkinfo
        /*0018*/ 	.word	0x00000002
        /*0030*/ 	.string	""
        /*0030*/ 	.string	"ptxas"
        /*0030*/ 	.string	"Cuda compilation tools, release 13.0, V13.0.88"
        /*0030*/ 	.string	"Build cuda_13.0.r13.0/compiler.36424714_0"
        /*0030*/ 	.string	"-arch sm_100 -m 64 "



//--------------------- .note.nv.cuinfo           --------------------------
	.section	.note.nv.cuinfo,"",@"SHT_NOTE"
	.sectionflags	@"SHF_NOTE_NV_CUINFO"
        /*0018*/ 	.short	0x0002
        /*001a*/ 	.short	0x0064
        /*001c*/ 	.short	0x0082
	.zero		2


//--------------------- .nv.info                  --------------------------
	.section	.nv.info,"",@"SHT_CUDA_INFO"
	.align	4


	//----- nvinfo : EIATTR_REGCOUNT
	.align		4
        /*0000*/ 	.byte	0x04, 0x2f
        /*0002*/ 	.short	(.L_1 - .L_0)
	.align		4
.L_0:
        /*0004*/ 	.word	index@(_Z23multiplyMatrices_KernelPiS_S_iii)
        /*0008*/ 	.word	0x00000020


	//----- nvinfo : EIATTR_FRAME_SIZE
	.align		4
.L_1:
        /*000c*/ 	.byte	0x04, 0x11
        /*000e*/ 	.short	(.L_3 - .L_2)
	.align		4
.L_2:
        /*0010*/ 	.word	index@(_Z23multiplyMatrices_KernelPiS_S_iii)
        /*0014*/ 	.word	0x00000000


	//----- nvinfo : EIATTR_MIN_STACK_SIZE
	.align		4
.L_3:
        /*0018*/ 	.byte	0x04, 0x12
        /*001a*/ 	.short	(.L_5 - .L_4)
	.align		4
.L_4:
        /*001c*/ 	.word	index@(_Z23multiplyMatrices_KernelPiS_S_iii)
        /*0020*/ 	.word	0x00000000
.L_5:


//--------------------- .nv.compat                --------------------------
	.section	.nv.compat,"",@"SHT_CUDA_COMPAT_INFO"
	.align	4
        /*0000*/ 	.byte	0x02, 0x09, 0x00, 0x00, 0x02, 0x02, 0x01, 0x00, 0x02, 0x05, 0x05, 0x00, 0x03, 0x07, 0x01, 0x01
        /*0010*/ 	.byte	0x02, 0x03, 0x00, 0x00, 0x02, 0x06, 0x01, 0x00, 0x04, 0x0b, 0x08, 0x00, 0x09, 0x00, 0x00, 0x00
        /*0020*/ 	.byte	0x00, 0x00, 0x00, 0x00


//--------------------- .nv.info._Z23multiplyMatrices_KernelPiS_S_iii --------------------------
	.section	.nv.info._Z23multiplyMatrices_KernelPiS_S_iii,"",@"SHT_CUDA_INFO"
	.sectionflags	@""
	.align	4


	//----- nvinfo : EIATTR_CUDA_API_VERSION
	.align		4
        /*0000*/ 	.byte	0x04, 0x37
        /*0002*/ 	.short	(.L_7 - .L_6)
.L_6:
        /*0004*/ 	.word	0x00000082


	//----- nvinfo : EIATTR_KPARAM_INFO
	.align		4
.L_7:
        /*0008*/ 	.byte	0x04, 0x17
        /*000a*/ 	.short	(.L_9 - .L_8)
.L_8:
        /*000c*/ 	.word	0x00000000
        /*0010*/ 	.short	0x0005
        /*0012*/ 	.short	0x0020
        /*0014*/ 	.byte	0x00, 0xf0, 0x11, 0x00


	//----- nvinfo : EIATTR_KPARAM_INFO
	.align		4
.L_9:
        /*0018*/ 	.byte	0x04, 0x17
        /*001a*/ 	.short	(.L_11 - .L_10)
.L_10:
        /*001c*/ 	.word	0x00000000
        /*0020*/ 	.short	0x0004
        /*0022*/ 	.short	0x001c
        /*0024*/ 	.byte	0x00, 0xf0, 0x11, 0x00


	//----- nvinfo : EIATTR_KPARAM_INFO
	.align		4
.L_11:
        /*0028*/ 	.byte	0x04, 0x17
        /*002a*/ 	.short	(.L_13 - .L_12)
.L_12:
        /*002c*/ 	.word	0x00000000
        /*0030*/ 	.short	0x0003
        /*0032*/ 	.short	0x0018
        /*0034*/ 	.byte	0x00, 0xf0, 0x11, 0x00


	//----- nvinfo : EIATTR_KPARAM_INFO
	.align		4
.L_13:
        /*0038*/ 	.byte	0x04, 0x17
        /*003a*/ 	.short	(.L_15 - .L_14)
.L_14:
        /*003c*/ 	.word	0x00000000
        /*0040*/ 	.short	0x0002
        /*0042*/ 	.short	0x0010
        /*0044*/ 	.byte	0x00, 0xf5, 0x21, 0x00


	//----- nvinfo : EIATTR_KPARAM_INFO
	.align		4
.L_15:
        /*0048*/ 	.byte	0x04, 0x17
        /*004a*/ 	.short	(.L_17 - .L_16)
.L_16:
        /*004c*/ 	.word	0x00000000
        /*0050*/ 	.short	0x0001
        /*0052*/ 	.short	0x0008
        /*0054*/ 	.byte	0x00, 0xf5, 0x21, 0x00


	//----- nvinfo : EIATTR_KPARAM_INFO
	.align		4
.L_17:
        /*0058*/ 	.byte	0x04, 0x17
        /*005a*/ 	.short	(.L_19 - .L_18)
.L_18:
        /*005c*/ 	.word	0x00000000
        /*0060*/ 	.short	0x0000
        /*0062*/ 	.short	0x0000
        /*0064*/ 	.byte	0x00, 0xf5, 0x21, 0x00


	//----- nvinfo : EIATTR_SPARSE_MMA_MASK
	.align		4
.L_19:
        /*0068*/ 	.byte	0x03, 0x50
        /*006a*/ 	.short	0x0000


	//----- nvinfo : EIATTR_MAXREG_COUNT
	.align		4
        /*006c*/ 	.byte	0x03, 0x1b
        /*006e*/ 	.short	0x00ff


	//----- nvinfo : EIATTR_MERCURY_ISA_VERSION
	.align		4
        /*0070*/ 	.byte	0x03, 0x5f
        /*0072*/ 	.short	0x0101


	//----- nvinfo : EIATTR_VRC_CTA_INIT_COUNT
	.align		4
        /*0074*/ 	.byte	0x02, 0x4a
	.zero		1
	.zero		1


	//----- nvinfo : EIATTR_EXIT_INSTR_OFFSETS
	.align		4
        /*0078*/ 	.byte	0x04, 0x1c
        /*007a*/ 	.short	(.L_21 - .L_20)


	//   ....[0]....
.L_20:
        /*007c*/ 	.word	0x000000d0


	//   ....[1]....
        /*0080*/ 	.word	0x000008e0


	//----- nvinfo : EIATTR_CBANK_PARAM_SIZE
	.align		4
.L_21:
        /*0084*/ 	.byte	0x03, 0x19
        /*0086*/ 	.short	0x0024


	//----- nvinfo : EIATTR_PARAM_CBANK
	.align		4
        /*0088*/ 	.byte	0x04, 0x0a
        /*008a*/ 	.short	(.L_23 - .L_22)
	.align		4
.L_22:
        /*008c*/ 	.word	index@(.nv.constant0._Z23multiplyMatrices_KernelPiS_S_iii)
        /*0090*/ 	.short	0x0380
        /*0092*/ 	.short	0x0024


	//----- nvinfo : EIATTR_SW_WAR
	.align		4
.L_23:
        /*0094*/ 	.byte	0x04, 0x36
        /*0096*/ 	.short	(.L_25 - .L_24)
.L_24:
        /*0098*/ 	.word	0x00000008
.L_25:


//--------------------- .nv.callgraph             --------------------------
	.section	.nv.callgraph,"",@"SHT_CUDA_CALLGRAPH"
	.align	4
	.sectionentsize	8
	.align		4
        /*0000*/ 	.word	0x00000000
	.align		4
        /*0004*/ 	.word	0xffffffff
	.align		4
        /*0008*/ 	.word	0x00000000
	.align		4
        /*000c*/ 	.word	0xfffffffe
	.align		4
        /*0010*/ 	.word	0x00000000
	.align		4
        /*0014*/ 	.word	0xfffffffd
	.align		4
        /*0018*/ 	.word	0x00000000
	.align		4
        /*001c*/ 	.word	0xfffffffc


//--------------------- .text._Z23multiplyMatrices_KernelPiS_S_iii --------------------------
	.section	.text._Z23multiplyMatrices_KernelPiS_S_iii,"ax",@progbits
	.align	128
        .global         _Z23multiplyMatrices_KernelPiS_S_iii
        .type           _Z23multiplyMatrices_KernelPiS_S_iii,@function
        .size           _Z23multiplyMatrices_KernelPiS_S_iii,(.L_x_5 - _Z23multiplyMatrices_KernelPiS_S_iii)
        .other          _Z23multiplyMatrices_KernelPiS_S_iii,@"STO_CUDA_ENTRY STV_DEFAULT"
_Z23multiplyMatrices_KernelPiS_S_iii:
.text._Z23multiplyMatrices_KernelPiS_S_iii:
[----:B------:R-:W-:Y:S01]  /*0000*/  LDC R1, c[0x0][0x37c] ;  /* 0x0000df00ff017b82 */ /* 0x000fe20000000800 */
[----:B------:R-:W0:Y:S01]  /*0010*/  S2R R0, SR_CTAID.X ;  /* 0x0000000000007919 */ /* 0x000e220000002500 */
[----:B------:R-:W1:Y:S06]  /*0020*/  LDCU UR4, c[0x0][0x364] ;  /* 0x00006c80ff0477ac */ /* 0x000e6c0008000800 */
[----:B------:R-:W2:Y:S01]  /*0030*/  LDC R17, c[0x0][0x3a0] ;  /* 0x0000e800ff117b82 */ /* 0x000ea20000000800 */
[----:B------:R-:W0:Y:S01]  /*0040*/  S2R R5, SR_TID.X ;  /* 0x0000000000057919 */ /* 0x000e220000002100 */
[----:B------:R-:W0:Y:S01]  /*0050*/  LDCU UR5, c[0x0][0x360] ;  /* 0x00006c00ff0577ac */ /* 0x000e220008000800 */
[----:B------:R-:W1:Y:S01]  /*0060*/  S2R R16, SR_CTAID.Y ;  /* 0x0000000000107919 */ /* 0x000e620000002600 */
[----:B------:R-:W3:Y:S01]  /*0070*/  LDCU UR6, c[0x0][0x398] ;  /* 0x00007300ff0677ac */ /* 0x000ee20008000800 */
[----:B------:R-:W1:Y:S01]  /*0080*/  S2R R3, SR_TID.Y ;  /* 0x0000000000037919 */ /* 0x000e620000002200 */
[----:B0-----:R-:W-:-:S05]  /*0090*/  IMAD R0, R0, UR5, R5 ;  /* 0x0000000500007c24 */ /* 0x001fca000f8e0205 */
[----:B--2---:R-:W-:Y:S01]  /*00a0*/  ISETP.GE.AND P0, PT, R0, R17, PT ;  /* 0x000000110000720c */ /* 0x004fe20003f06270 */
[----:B-1----:R-:W-:-:S05]  /*00b0*/  IMAD R16, R16, UR4, R3 ;  /* 0x0000000410107c24 */ /* 0x002fca000f8e0203 */
[----:B---3--:R-:W-:-:S13]  /*00c0*/  ISETP.GE.OR P0, PT, R16, UR6, P0 ;  /* 0x0000000610007c0c */ /* 0x008fda0008706670 */
[----:B------:R-:W-:Y:S05]  /*00d0*/  @P0 EXIT ;  /* 0x000000000000094d */ /* 0x000fea0003800000 */
[----:B------:R-:W0:Y:S01]  /*00e0*/  LDC R19, c[0x0][0x39c] ;  /* 0x0000e700ff137b82 */ /* 0x000e220000000800 */
[----:B------:R-:W1:Y:S01]  /*00f0*/  LDCU.64 UR4, c[0x0][0x358] ;  /* 0x00006b00ff0477ac */ /* 0x000e620008000a00 */
[----:B------:R-:W-:Y:S01]  /*0100*/  HFMA2 R24, -RZ, RZ, 0, 0 ;  /* 0x00000000ff187431 */ /* 0x000fe200000001ff */
[----:B0-----:R-:W-:-:S13]  /*0110*/  ISETP.GE.AND P0, PT, R19, 0x1, PT ;  /* 0x000000011300780c */ /* 0x001fda0003f06270 */
[----:B-1----:R-:W-:Y:S05]  /*0120*/  @!P0 BRA `(.L_x_0) ;  /* 0x0000000400dc8947 */ /* 0x002fea0003800000 */
[C---:B------:R-:W-:Y:S01]  /*0130*/  ISETP.GE.U32.AND P1, PT, R19.reuse, 0x8, PT ;  /* 0x000000081300780c */ /* 0x040fe20003f26070 */
[----:B------:R-:W-:Y:S01]  /*0140*/  IMAD R20, R16, R19, RZ ;  /* 0x0000001310147224 */ /* 0x000fe200078e02ff */
[----:B------:R-:W-:Y:S02]  /*0150*/  LOP3.LUT R27, R19, 0x7, RZ, 0xc0, !PT ;  /* 0x00000007131b7812 */ /* 0x000fe400078ec0ff */
[----:B------:R-:W-:Y:S02]  /*0160*/  MOV R21, RZ ;  /* 0x000000ff00157202 */ /* 0x000fe40000000f00 */
[----:B------:R-:W-:Y:S02]  /*0170*/  ISETP.NE.AND P0, PT, R27, RZ, PT ;  /* 0x000000ff1b00720c */ /* 0x000fe40003f05270 */
[----:B------:R-:W-:-:S05]  /*0180*/  MOV R24, RZ ;  /* 0x000000ff00187202 */ /* 0x000fca0000000f00 */
[----:B------:R-:W-:Y:S06]  /*0190*/  @!P1 BRA `(.L_x_1) ;  /* 0x0000000000c09947 */ /* 0x000fec0003800000 */
[----:B------:R-:W0:Y:S01]  /*01a0*/  LDC.64 R2, c[0x0][0x380] ;  /* 0x0000e000ff027b82 */ /* 0x000e220000000a00 */
[----:B------:R-:W-:Y:S02]  /*01b0*/  LOP3.LUT R21, R19, 0x7ffffff8, RZ, 0xc0, !PT ;  /* 0x7ffffff813157812 */ /* 0x000fe400078ec0ff */
[----:B------:R-:W-:Y:S02]  /*01c0*/  MOV R24, RZ ;  /* 0x000000ff00187202 */ /* 0x000fe40000000f00 */
[----:B------:R-:W-:Y:S02]  /*01d0*/  MOV R18, R0 ;  /* 0x0000000000127202 */ /* 0x000fe40000000f00 */
[----:B------:R-:W-:Y:S01]  /*01e0*/  IADD3 R22, PT, PT, -R21, RZ, RZ ;  /* 0x000000ff15167210 */ /* 0x000fe20007ffe1ff */
[----:B0-----:R-:W-:-:S03]  /*01f0*/  IMAD.WIDE.U32 R2, R20, 0x4, R2 ;  /* 0x0000000414027825 */ /* 0x001fc600078e0002 */
[----:B------:R-:W-:-:S04]  /*0200*/  IADD3 R4, P1, PT, R2, 0x10, RZ ;  /* 0x0000001002047810 */ /* 0x000fc80007f3e0ff */
[----:B------:R-:W-:-:S09]  /*0210*/  IADD3.X R3, PT, PT, RZ, R3, RZ, P1, !PT ;  /* 0x00000003ff037210 */ /* 0x000fd20000ffe4ff */
.L_x_2:
[----:B------:R-:W0:Y:S01]  /*0220*/  LDC.64 R14, c[0x0][0x388] ;  /* 0x0000e200ff0e7b82 */ /* 0x000e220000000a00 */
[----:B------:R-:W-:-:S05]  /*0230*/  MOV R2, R4 ;  /* 0x0000000400027202 */ /* 0x000fca0000000f00 */
[----:B------:R-:W2:Y:S04]  /*0240*/  LDG.E R25, desc[UR4][R2.64+-0x10] ;  /* 0xfffff00402197981 */ /* 0x000ea8000c1e1900 */
[----:B------:R-:W3:Y:S04]  /*0250*/  LDG.E R23, desc[UR4][R2.64+-0xc] ;  /* 0xfffff40402177981 */ /* 0x000ee8000c1e1900 */
[----:B------:R-:W4:Y:S04]  /*0260*/  LDG.E R29, desc[UR4][R2.64+-0x8] ;  /* 0xfffff804021d7981 */ /* 0x000f28000c1e1900 */
[----:B------:R-:W5:Y:S01]  /*0270*/  LDG.E R28, desc[UR4][R2.64+-0x4] ;  /* 0xfffffc04021c7981 */ /* 0x000f62000c1e1900 */
[----:B0-----:R-:W-:-:S05]  /*0280*/  IMAD.WIDE R14, R18, 0x4, R14 ;  /* 0x00000004120e7825 */ /* 0x001fca00078e020e */
[----:B------:R0:W2:Y:S01]  /*0290*/  LDG.E R26, desc[UR4][R14.64] ;  /* 0x000000040e1a7981 */ /* 0x0000a2000c1e1900 */
[----:B------:R-:W-:-:S04]  /*02a0*/  IMAD.WIDE R12, R17, 0x4, R14 ;  /* 0x00000004110c7825 */ /* 0x000fc800078e020e */
[C---:B------:R-:W-:Y:S02]  /*02b0*/  IMAD.WIDE R4, R17.reuse, 0x4, R12 ;  /* 0x0000000411047825 */ /* 0x040fe400078e020c */
[----:B------:R-:W3:Y:S02]  /*02c0*/  LDG.E R12, desc[UR4][R12.64] ;  /* 0x000000040c0c7981 */ /* 0x000ee4000c1e1900 */
[C---:B------:R-:W-:Y:S02]  /*02d0*/  IMAD.WIDE R8, R17.reuse, 0x4, R4 ;  /* 0x0000000411087825 */ /* 0x040fe400078e0204 */
[----:B------:R-:W4:Y:S02]  /*02e0*/  LDG.E R4, desc[UR4][R4.64] ;  /* 0x0000000404047981 */ /* 0x000f24000c1e1900 */
[C---:B------:R-:W-:Y:S02]  /*02f0*/  IMAD.WIDE R6, R17.reuse, 0x4, R8 ;  /* 0x0000000411067825 */ /* 0x040fe400078e0208 */
[----:B------:R-:W5:Y:S02]  /*0300*/  LDG.E R8, desc[UR4][R8.64] ;  /* 0x0000000408087981 */ /* 0x000f64000c1e1900 */
[----:B------:R-:W-:-:S02]  /*0310*/  IMAD.WIDE R10, R17, 0x4, R6 ;  /* 0x00000004110a7825 */ /* 0x000fc400078e0206 */
[----:B------:R-:W5:Y:S04]  /*0320*/  LDG.E R5, desc[UR4][R2.64] ;  /* 0x0000000402057981 */ /* 0x000f68000c1e1900 */
[----:B------:R-:W5:Y:S01]  /*0330*/  LDG.E R6, desc[UR4][R6.64] ;  /* 0x0000000406067981 */ /* 0x000f62000c1e1900 */
[----:B0-----:R-:W-:-:S03]  /*0340*/  IMAD.WIDE R14, R17, 0x4, R10 ;  /* 0x00000004110e7825 */ /* 0x001fc600078e020a */
[----:B------:R-:W5:Y:S04]  /*0350*/  LDG.E R10, desc[UR4][R10.64] ;  /* 0x000000040a0a7981 */ /* 0x000f68000c1e1900 */
[----:B------:R-:W5:Y:S04]  /*0360*/  LDG.E R13, desc[UR4][R14.64] ;  /* 0x000000040e0d7981 */ /* 0x000f68000c1e1900 */
[----:B------:R-:W5:Y:S04]  /*0370*/  LDG.E R7, desc[UR4][R2.64+0x4] ;  /* 0x0000040402077981 */ /* 0x000f68000c1e1900 */
[----:B------:R-:W5:Y:S01]  /*0380*/  LDG.E R9, desc[UR4][R2.64+0xc] ;  /* 0x00000c0402097981 */ /* 0x000f62000c1e1900 */
[----:B--2---:R-:W-:-:S02]  /*0390*/  IMAD R26, R25, R26, R24 ;  /* 0x0000001a191a7224 */ /* 0x004fc400078e0218 */
[----:B------:R-:W-:Y:S02]  /*03a0*/  IMAD.WIDE R24, R17, 0x4, R14 ;  /* 0x0000000411187825 */ /* 0x000fe400078e020e */
[----:B------:R0:W2:Y:S04]  /*03b0*/  LDG.E R14, desc[UR4][R2.64+0x8] ;  /* 0x00000804020e7981 */ /* 0x0000a8000c1e1900 */
[----:B------:R-:W2:Y:S01]  /*03c0*/  LDG.E R24, desc[UR4][R24.64] ;  /* 0x0000000418187981 */ /* 0x000ea2000c1e1900 */
[----:B---3--:R-:W-:Y:S01]  /*03d0*/  IMAD R12, R23, R12, R26 ;  /* 0x0000000c170c7224 */ /* 0x008fe200078e021a */
[----:B------:R-:W-:-:S03]  /*03e0*/  IADD3 R22, PT, PT, R22, 0x8, RZ ;  /* 0x0000000816167810 */ /* 0x000fc60007ffe0ff */
[----:B----4-:R-:W-:Y:S01]  /*03f0*/  IMAD R29, R29, R4, R12 ;  /* 0x000000041d1d7224 */ /* 0x010fe200078e020c */
[----:B------:R-:W-:-:S03]  /*0400*/  ISETP.NE.AND P1, PT, R22, RZ, PT ;  /* 0x000000ff1600720c */ /* 0x000fc60003f25270 */
[----:B-----5:R-:W-:Y:S01]  /*0410*/  IMAD R8, R28, R8, R29 ;  /* 0x000000081c087224 */ /* 0x020fe200078e021d */
[----:B------:R-:W-:-:S03]  /*0420*/  IADD3 R4, P2, PT, R2, 0x20, RZ ;  /* 0x0000002002047810 */ /* 0x000fc60007f5e0ff */
[----:B------:R-:W-:Y:S01]  /*0430*/  IMAD R5, R5, R6, R8 ;  /* 0x0000000605057224 */ /* 0x000fe200078e0208 */
[----:B0-----:R-:W-:Y:S02]  /*0440*/  IADD3.X R3, PT, PT, RZ, R3, RZ, P2, !PT ;  /* 0x00000003ff037210 */ /* 0x001fe400017fe4ff */
[----:B------:R-:W-:Y:S01]  /*0450*/  LEA R18, R17, R18, 0x3 ;  /* 0x0000001211127211 */ /* 0x000fe200078e18ff */
[----:B------:R-:W-:-:S04]  /*0460*/  IMAD R5, R7, R10, R5 ;  /* 0x0000000a07057224 */ /* 0x000fc800078e0205 */
[----:B--2---:R-:W-:-:S04]  /*0470*/  IMAD R5, R14, R13, R5 ;  /* 0x0000000d0e057224 */ /* 0x004fc800078e0205 */
[----:B------:R-:W-:Y:S01]  /*0480*/  IMAD R24, R9, R24, R5 ;  /* 0x0000001809187224 */ /* 0x000fe200078e0205 */
[----:B------:R-:W-:Y:S06]  /*0490*/  @P1 BRA `(.L_x_2) ;  /* 0xfffffffc00601947 */ /* 0x000fec000383ffff */
.L_x_1:
[----:B------:R-:W-:Y:S05]  /*04a0*/  @!P0 BRA `(.L_x_0) ;  /* 0x0000000000fc8947 */ /* 0x000fea0003800000 */
[----:B------:R-:W-:Y:S02]  /*04b0*/  ISETP.GE.U32.AND P1, PT, R27, 0x4, PT ;  /* 0x000000041b00780c */ /* 0x000fe40003f26070 */
[----:B------:R-:W-:-:S04]  /*04c0*/  LOP3.LUT R14, R19, 0x3, RZ, 0xc0, !PT ;  /* 0x00000003130e7812 */ /* 0x000fc800078ec0ff */
[----:B------:R-:W-:-:S07]  /*04d0*/  ISETP.NE.AND P0, PT, R14, RZ, PT ;  /* 0x000000ff0e00720c */ /* 0x000fce0003f05270 */
[----:B------:R-:W-:Y:S06]  /*04e0*/  @!P1 BRA `(.L_x_3) ;  /* 0x00000000006c9947 */ /* 0x000fec0003800000 */
[----:B------:R-:W0:Y:S01]  /*04f0*/  LDC.64 R4, c[0x0][0x388] ;  /* 0x0000e200ff047b82 */ /* 0x000e220000000a00 */
[----:B------:R-:W1:Y:S01]  /*0500*/  LDCU.64 UR6, c[0x0][0x380] ;  /* 0x00007000ff0677ac */ /* 0x000e620008000a00 */
[----:B------:R-:W-:Y:S01]  /*0510*/  IMAD R7, R21, R17, R0 ;  /* 0x0000001115077224 */ /* 0x000fe200078e0200 */
[CC--:B------:R-:W-:Y:S02]  /*0520*/  IADD3 R3, PT, PT, R20.reuse, R21.reuse, RZ ;  /* 0x0000001514037210 */ /* 0x0c0fe40007ffe0ff */
[----:B------:R-:W-:-:S03]  /*0530*/  IADD3 R8, P1, PT, R20, R21, RZ ;  /* 0x0000001514087210 */ /* 0x000fc60007f3e0ff */
[----:B------:R-:W2:Y:S01]  /*0540*/  LDC.64 R12, c[0x0][0x380] ;  /* 0x0000e000ff0c7b82 */ /* 0x000ea20000000a00 */
[----:B0-----:R-:W-:-:S04]  /*0550*/  IMAD.WIDE R4, R7, 0x4, R4 ;  /* 0x0000000407047825 */ /* 0x001fc800078e0204 */
[----:B------:R-:W-:Y:S02]  /*0560*/  IMAD.WIDE R6, R17, 0x4, R4 ;  /* 0x0000000411067825 */ /* 0x000fe400078e0204 */
[----:B------:R-:W3:Y:S02]  /*0570*/  LDG.E R4, desc[UR4][R4.64] ;  /* 0x0000000404047981 */ /* 0x000ee4000c1e1900 */
[----:B--2---:R-:W-:Y:S01]  /*0580*/  IMAD.WIDE.U32 R12, R3, 0x4, R12 ;  /* 0x00000004030c7825 */ /* 0x004fe200078e000c */
[----:B------:R-:W-:Y:S02]  /*0590*/  IADD3.X R3, PT, PT, RZ, RZ, RZ, P1, !PT ;  /* 0x000000ffff037210 */ /* 0x000fe40000ffe4ff */
[----:B-1----:R-:W-:-:S03]  /*05a0*/  LEA R2, P1, R8, UR6, 0x2 ;  /* 0x0000000608027c11 */ /* 0x002fc6000f8210ff */
[----:B------:R-:W3:Y:S01]  /*05b0*/  LDG.E R13, desc[UR4][R12.64] ;  /* 0x000000040c0d7981 */ /* 0x000ee2000c1e1900 */
[----:B------:R-:W-:Y:S01]  /*05c0*/  LEA.HI.X R3, R8, UR7, R3, 0x2, P1 ;  /* 0x0000000708037c11 */ /* 0x000fe200088f1403 */
[C---:B------:R-:W-:Y:S02]  /*05d0*/  IMAD.WIDE R8, R17.reuse, 0x4, R6 ;  /* 0x0000000411087825 */ /* 0x040fe400078e0206 */
[----:B------:R-:W2:Y:S04]  /*05e0*/  LDG.E R6, desc[UR4][R6.64] ;  /* 0x0000000406067981 */ /* 0x000ea8000c1e1900 */
[----:B------:R-:W2:Y:S01]  /*05f0*/  LDG.E R15, desc[UR4][R2.64+0x4] ;  /* 0x00000404020f7981 */ /* 0x000ea2000c1e1900 */
[----:B------:R-:W-:-:S03]  /*0600*/  IMAD.WIDE R10, R17, 0x4, R8 ;  /* 0x00000004110a7825 */ /* 0x000fc600078e0208 */
[----:B------:R-:W4:Y:S04]  /*0610*/  LDG.E R22, desc[UR4][R8.64] ;  /* 0x0000000408167981 */ /* 0x000f28000c1e1900 */
[----:B------:R-:W4:Y:S04]  /*0620*/  LDG.E R18, desc[UR4][R2.64+0x8] ;  /* 0x0000080402127981 */ /* 0x000f28000c1e1900 */
[----:B------:R-:W5:Y:S04]  /*0630*/  LDG.E R26, desc[UR4][R2.64+0xc] ;  /* 0x00000c04021a7981 */ /* 0x000f68000c1e1900 */
[----:B------:R-:W5:Y:S01]  /*0640*/  LDG.E R10, desc[UR4][R10.64] ;  /* 0x000000040a0a7981 */ /* 0x000f62000c1e1900 */
[----:B------:R-:W-:Y:S01]  /*0650*/  IADD3 R21, PT, PT, R21, 0x4, RZ ;  /* 0x0000000415157810 */ /* 0x000fe20007ffe0ff */
[----:B---3--:R-:W-:-:S04]  /*0660*/  IMAD R24, R13, R4, R24 ;  /* 0x000000040d187224 */ /* 0x008fc800078e0218 */
[----:B--2---:R-:W-:-:S04]  /*0670*/  IMAD R15, R15, R6, R24 ;  /* 0x000000060f0f7224 */ /* 0x004fc800078e0218 */
[----:B----4-:R-:W-:-:S04]  /*0680*/  IMAD R15, R18, R22, R15 ;  /* 0x00000016120f7224 */ /* 0x010fc800078e020f */
[----:B-----5:R-:W-:-:S07]  /*0690*/  IMAD R24, R26, R10, R15 ;  /* 0x0000000a1a187224 */ /* 0x020fce00078e020f */
.L_x_3:
[----:B------:R-:W-:Y:S05]  /*06a0*/  @!P0 BRA `(.L_x_0) ;  /* 0x00000000007c8947 */ /* 0x000fea0003800000 */
[----:B------:R-:W-:Y:S01]  /*06b0*/  ISETP.NE.AND P1, PT, R14, 0x1, PT ;  /* 0x000000010e00780c */ /* 0x000fe20003f25270 */
[----:B------:R-:W0:Y:S01]  /*06c0*/  LDC.64 R10, c[0x0][0x380] ;  /* 0x0000e000ff0a7b82 */ /* 0x000e220000000a00 */
[----:B------:R-:W-:-:S04]  /*06d0*/  LOP3.LUT R19, R19, 0x1, RZ, 0xc0, !PT ;  /* 0x0000000113137812 */ /* 0x000fc800078ec0ff */
[----:B------:R-:W-:-:S03]  /*06e0*/  ISETP.NE.U32.AND P0, PT, R19, 0x1, PT ;  /* 0x000000011300780c */ /* 0x000fc60003f05070 */
[----:B------:R-:W1:Y:S04]  /*06f0*/  LDC.64 R8, c[0x0][0x388] ;  /* 0x0000e200ff087b82 */ /* 0x000e680000000a00 */
[CC--:B------:R-:W-:Y:S02]  /*0700*/  @P1 IADD3 R13, PT, PT, R20.reuse, R21.reuse, RZ ;  /* 0x00000015140d1210 */ /* 0x0c0fe40007ffe0ff */
[----:B------:R-:W-:Y:S02]  /*0710*/  @P1 IADD3 R12, P2, PT, R20, R21, RZ ;  /* 0x00000015140c1210 */ /* 0x000fe40007f5e0ff */
[----:B------:R-:W2:Y:S02]  /*0720*/  @P1 LDC.64 R2, c[0x0][0x380] ;  /* 0x0000e000ff021b82 */ /* 0x000ea40000000a00 */
[----:B------:R-:W-:-:S06]  /*0730*/  @P1 IADD3.X R14, PT, PT, RZ, RZ, RZ, P2, !PT ;  /* 0x000000ffff0e1210 */ /* 0x000fcc00017fe4ff */
[----:B------:R-:W3:Y:S01]  /*0740*/  LDC.64 R4, c[0x0][0x380] ;  /* 0x0000e000ff047b82 */ /* 0x000ee20000000a00 */
[----:B0-----:R-:W-:-:S04]  /*0750*/  @P1 IMAD.WIDE.U32 R10, R13, 0x4, R10 ;  /* 0x000000040d0a1825 */ /* 0x001fc800078e000a */
[C---:B------:R-:W-:Y:S01]  /*0760*/  @P1 IMAD R13, R21.reuse, R17, R0 ;  /* 0x00000011150d1224 */ /* 0x040fe200078e0200 */
[----:B------:R-:W-:Y:S01]  /*0770*/  @P1 IADD3 R21, PT, PT, R21, 0x2, RZ ;  /* 0x0000000215151810 */ /* 0x000fe20007ffe0ff */
[----:B------:R-:W4:Y:S01]  /*0780*/  @P1 LDG.E R11, desc[UR4][R10.64] ;  /* 0x000000040a0b1981 */ /* 0x000f22000c1e1900 */
[----:B------:R-:W0:Y:S01]  /*0790*/  LDC.64 R6, c[0x0][0x388] ;  /* 0x0000e200ff067b82 */ /* 0x000e220000000a00 */
[----:B-1----:R-:W-:Y:S01]  /*07a0*/  @P1 IMAD.WIDE R8, R13, 0x4, R8 ;  /* 0x000000040d081825 */ /* 0x002fe200078e0208 */
[----:B------:R-:W-:Y:S02]  /*07b0*/  @!P0 IADD3 R15, PT, PT, R20, R21, RZ ;  /* 0x00000015140f8210 */ /* 0x000fe40007ffe0ff */
[----:B--2---:R-:W-:Y:S01]  /*07c0*/  @P1 LEA R2, P2, R12, R2, 0x2 ;  /* 0x000000020c021211 */ /* 0x004fe200078410ff */
[----:B------:R-:W-:-:S03]  /*07d0*/  @!P0 IMAD R21, R21, R17, R0 ;  /* 0x0000001115158224 */ /* 0x000fc600078e0200 */
[----:B------:R-:W-:Y:S01]  /*07e0*/  @P1 LEA.HI.X R3, R12, R3, R14, 0x2, P2 ;  /* 0x000000030c031211 */ /* 0x000fe200010f140e */
[----:B------:R-:W-:Y:S01]  /*07f0*/  @P1 IMAD.WIDE R12, R17, 0x4, R8 ;  /* 0x00000004110c1825 */ /* 0x000fe200078e0208 */
[----:B------:R-:W4:Y:S03]  /*0800*/  @P1 LDG.E R14, desc[UR4][R8.64] ;  /* 0x00000004080e1981 */ /* 0x000f26000c1e1900 */
[----:B---3--:R-:W-:Y:S01]  /*0810*/  @!P0 IMAD.WIDE.U32 R4, R15, 0x4, R4 ;  /* 0x000000040f048825 */ /* 0x008fe200078e0004 */
[----:B------:R-:W2:Y:S04]  /*0820*/  @P1 LDG.E R2, desc[UR4][R2.64+0x4] ;  /* 0x0000040402021981 */ /* 0x000ea8000c1e1900 */
[----:B------:R-:W2:Y:S01]  /*0830*/  @P1 LDG.E R12, desc[UR4][R12.64] ;  /* 0x000000040c0c1981 */ /* 0x000ea2000c1e1900 */
[----:B0-----:R-:W-:-:S03]  /*0840*/  @!P0 IMAD.WIDE R6, R21, 0x4, R6 ;  /* 0x0000000415068825 */ /* 0x001fc600078e0206 */
[----:B------:R-:W3:Y:S04]  /*0850*/  @!P0 LDG.E R5, desc[UR4][R4.64] ;  /* 0x0000000404058981 */ /* 0x000ee8000c1e1900 */
[----:B------:R-:W3:Y:S01]  /*0860*/  @!P0 LDG.E R6, desc[UR4][R6.64] ;  /* 0x0000000406068981 */ /* 0x000ee2000c1e1900 */
[----:B----4-:R-:W-:-:S04]  /*0870*/  @P1 IMAD R11, R11, R14, R24 ;  /* 0x0000000e0b0b1224 */ /* 0x010fc800078e0218 */
[----:B--2---:R-:W-:-:S04]  /*0880*/  @P1 IMAD R24, R2, R12, R11 ;  /* 0x0000000c02181224 */ /* 0x004fc800078e020b */
[----:B---3--:R-:W-:-:S07]  /*0890*/  @!P0 IMAD R24, R5, R6, R24 ;  /* 0x0000000605188224 */ /* 0x008fce00078e0218 */
.L_x_0:
[----:B------:R-:W0:Y:S01]  /*08a0*/  LDC.64 R2, c[0x0][0x390] ;  /* 0x0000e400ff027b82 */ /* 0x000e220000000a00 */
[----:B------:R-:W-:-:S04]  /*08b0*/  IMAD R17, R16, R17, R0 ;  /* 0x0000001110117224 */ /* 0x000fc800078e0200 */
[----:B0-----:R-:W-:-:S05]  /*08c0*/  IMAD.WIDE R2, R17, 0x4, R2 ;  /* 0x0000000411027825 */ /* 0x001fca00078e0202 */
[----:B------:R-:W-:Y:S01]  /*08d0*/  STG.E desc[UR4][R2.64], R24 ;  /* 0x0000001802007986 */ /* 0x000fe2000c101904 */
[----:B------:R-:W-:Y:S05]  /*08e0*/  EXIT ;  /* 0x000000000000794d */ /* 0x000fea0003800000 */
.L_x_4:
[----:B------:R-:W-:-:S00]  /*08f0*/  BRA `(.L_x_4) ;  /* 0xfffffffc00fc7947 */ /* 0x000fc0000383ffff */
[----:B------:R-:W-:-:S00]  /*0900*/  NOP ;  /* 0x0000000000007918 */ /* 0x000fc00000000000 */
[----:B------:R-:W-:-:S00]  /*0910*/  NOP ;  /* 0x0000000000007918 */ /* 0x000fc00000000000 */
[----:B------:R-:W-:-:S00]  /*0920*/  NOP ;  /* 0x0000000000007918 */ /* 0x000fc00000000000 */
[----:B------:R-:W-:-:S00]  /*0930*/  NOP ;  /* 0x0000000000007918 */ /* 0x000fc00000000000 */
[----:B------:R-:W-:-:S00]  /*0940*/  NOP ;  /* 0x0000000000007918 */ /* 0x000fc00000000000 */
[----:B------:R-:W-:-:S00]  /*0950*/  NOP ;  /* 0x0000000000007918 */ /* 0x000fc00000000000 */
[----:B------:R-:W-:-:S00]  /*0960*/  NOP ;  /* 0x0000000000007918 */ /* 0x000fc00000000000 */
[----:B------:R-:W-:-:S00]  /*0970*/  NOP ;  /* 0x0000000000007918 */ /* 0x000fc00000000000 */
.L_x_5:


//--------------------- .nv.shared.reserved.0     --------------------------
	.section	.nv.shared.reserved.0,"aw",@nobits
	.weak		__nv_reservedSMEM_offset_0_alias
	.size		__nv_reservedSMEM_offset_0_alias, 0, 64
	.other		__nv_reservedSMEM_offset_0_alias,@"STO_CUDA_RESERVED_SHARED STV_DEFAULT"
__nv_reservedSMEM_offset_0_alias:
	.zero		0
	.zero		64


//--------------------- .nv.constant0._Z23multiplyMatrices_KernelPiS_S_iii --------------------------
	.section	.nv.constant0._Z23multiplyMatrices_KernelPiS_S_iii,"a",@progbits
	.sectionflags	@""
	.align	4
.nv.constant0._Z23multiplyMatrices_KernelPiS_S_iii:
	.zero		932


//--------------------- SYMBOLS --------------------------

	.type		.nv.reservedSmem.offset0,@object
	.size		.nv.reservedSmem.offset0,0x4
